//
// Generated by NVIDIA NVVM Compiler
//
// Compiler Build ID: CL-36424714
// Cuda compilation tools, release 13.0, V13.0.88
// Based on NVVM 20.0.0
//

.version 9.0
.target sm_100
.address_size 64

	// .globl	_Z15incrementKernelPi

.visible .entry _Z15incrementKernelPi(
	.param .u64 .ptr .align 1 _Z15incrementKernelPi_param_0
)
{
	.reg .pred 	%p<2>;
	.reg .b32 	%r<8>;
	.reg .b64 	%rd<3>;

	ld.param.u64 	%rd1, [_Z15incrementKernelPi_param_0];
	mov.u32 	%r1, %ctaid.x;
	mov.u32 	%r2, %ntid.x;
	mul.lo.s32 	%r3, %r1, %r2;
	mov.u32 	%r4, %tid.x;
	neg.s32 	%r5, %r4;
	setp.ne.s32 	%p1, %r3, %r5;
	@%p1 bra 	$L__BB0_2;
	cvta.to.global.u64 	%rd2, %rd1;
	ld.global.u32 	%r6, [%rd2];
	add.s32 	%r7, %r6, 10;
	st.global.u32 	[%rd2], %r7;
$L__BB0_2:
	ret;

}


// ===== COMPILED SASS (sm_100) =====

	.target	sm_100

	.elftype	@"ET_EXEC"


//--------------------- .note.nv.tkinfo           --------------------------
	.section	.note.nv.tkinfo,"",@"SHT_NOTE"
	.sectionflags	@"SHF_NOTE_NV_TKINFO"
	.tkinfo
        /*0018*/ 	.word	0x00000002
        /*0030*/ 	.string	""
        /*0030*/ 	.string	"ptxas"
        /*0030*/ 	.string	"Cuda compilation tools, release 13.0, V13.0.88"
        /*0030*/ 	.string	"Build cuda_13.0.r13.0/compiler.36424714_0"
        /*0030*/ 	.string	"-arch sm_100 -m 64 "



//--------------------- .note.nv.cuinfo           --------------------------
	.section	.note.nv.cuinfo,"",@"SHT_NOTE"
	.sectionflags	@"SHF_NOTE_NV_CUINFO"
        /*0018*/ 	.short	0x0002
        /*001a*/ 	.short	0x0064
        /*001c*/ 	.short	0x0082
	.zero		2


//--------------------- .nv.info                  --------------------------
	.section	.nv.info,"",@"SHT_CUDA_INFO"
	.align	4


	//----- nvinfo : EIATTR_REGCOUNT
	.align		4
        /*0000*/ 	.byte	0x04, 0x2f
        /*0002*/ 	.short	(.L_1 - .L_0)
	.align		4
.L_0:
        /*0004*/ 	.word	index@(_Z15incrementKernelPi)
        /*0008*/ 	.word	0x00000008


	//----- nvinfo : EIATTR_FRAME_SIZE
	.align		4
.L_1:
        /*000c*/ 	.byte	0x04, 0x11
        /*000e*/ 	.short	(.L_3 - .L_2)
	.align		4
.L_2:
        /*0010*/ 	.word	index@(_Z15incrementKernelPi)
        /*0014*/ 	.word	0x00000000


	//----- nvinfo : EIATTR_MIN_STACK_SIZE
	.align		4
.L_3:
        /*0018*/ 	.byte	0x04, 0x12
        /*001a*/ 	.short	(.L_5 - .L_4)
	.align		4
.L_4:
        /*001c*/ 	.word	index@(_Z15incrementKernelPi)
        /*0020*/ 	.word	0x00000000
.L_5:


//--------------------- .nv.compat                --------------------------
	.section	.nv.compat,"",@"SHT_CUDA_COMPAT_INFO"
	.align	4
        /*0000*/ 	.byte	0x02, 0x09, 0x00, 0x00, 0x02, 0x02, 0x01, 0x00, 0x02, 0x05, 0x05, 0x00, 0x03, 0x07, 0x01, 0x01
        /*0010*/ 	.byte	0x02, 0x03, 0x00, 0x00, 0x02, 0x06, 0x01, 0x00, 0x04, 0x0b, 0x08, 0x00, 0x09, 0x00, 0x00, 0x00
        /*0020*/ 	.byte	0x00, 0x00, 0x00, 0x00


//--------------------- .nv.info._Z15incrementKernelPi --------------------------
	.section	.nv.info._Z15incrementKernelPi,"",@"SHT_CUDA_INFO"
	.sectionflags	@""
	.align	4


	//----- nvinfo : EIATTR_CUDA_API_VERSION
	.align		4
        /*0000*/ 	.byte	0x04, 0x37
        /*0002*/ 	.short	(.L_7 - .L_6)
.L_6:
        /*0004*/ 	.word	0x00000082


	//----- nvinfo : EIATTR_KPARAM_INFO
	.align		4
.L_7:
        /*0008*/ 	.byte	0x04, 0x17
        /*000a*/ 	.short	(.L_9 - .L_8)
.L_8:
        /*000c*/ 	.word	0x00000000
        /*0010*/ 	.short	0x0000
        /*0012*/ 	.short	0x0000
        /*0014*/ 	.byte	0x00, 0xf5, 0x21, 0x00


	//----- nvinfo : EIATTR_SPARSE_MMA_MASK
	.align		4
.L_9:
        /*0018*/ 	.byte	0x03, 0x50
        /*001a*/ 	.short	0x0000


	//----- nvinfo : EIATTR_MAXREG_COUNT
	.align		4
        /*001c*/ 	.byte	0x03, 0x1b
        /*001e*/ 	.short	0x00ff


	//----- nvinfo : EIATTR_MERCURY_ISA_VERSION
	.align		4
        /*0020*/ 	.byte	0x03, 0x5f
        /*0022*/ 	.short	0x0101


	//----- nvinfo : EIATTR_VRC_CTA_INIT_COUNT
	.align		4
        /*0024*/ 	.byte	0x02, 0x4a
	.zero		1
	.zero		1


	//----- nvinfo : EIATTR_EXIT_INSTR_OFFSETS
	.align		4
        /*0028*/ 	.byte	0x04, 0x1c
        /*002a*/ 	.short	(.L_11 - .L_10)


	//   ....[0]....
.L_10:
        /*002c*/ 	.word	0x00000070


	//   ....[1]....
        /*0030*/ 	.word	0x000000d0


	//----- nvinfo : EIATTR_CBANK_PARAM_SIZE
	.align		4
.L_11:
        /*0034*/ 	.byte	0x03, 0x19
        /*0036*/ 	.short	0x0008


	//----- nvinfo : EIATTR_PARAM_CBANK
	.align		4
        /*0038*/ 	.byte	0x04, 0x0a
        /*003a*/ 	.short	(.L_13 - .L_12)
	.align		4
.L_12:
        /*003c*/ 	.word	index@(.nv.constant0._Z15incrementKernelPi)
        /*0040*/ 	.short	0x0380
        /*0042*/ 	.short	0x0008


	//----- nvinfo : EIATTR_SW_WAR
	.align		4
.L_13:
        /*0044*/ 	.byte	0x04, 0x36
        /*0046*/ 	.short	(.L_15 - .L_14)
.L_14:
        /*0048*/ 	.word	0x00000008
.L_15:


//--------------------- .nv.callgraph             --------------------------
	.section	.nv.callgraph,"",@"SHT_CUDA_CALLGRAPH"
	.align	4
	.sectionentsize	8
	.align		4
        /*0000*/ 	.word	0x00000000
	.align		4
        /*0004*/ 	.word	0xffffffff
	.align		4
        /*0008*/ 	.word	0x00000000
	.align		4
        /*000c*/ 	.word	0xfffffffe
	.align		4
        /*0010*/ 	.word	0x00000000
	.align		4
        /*0014*/ 	.word	0xfffffffd
	.align		4
        /*0018*/ 	.word	0x00000000
	.align		4
        /*001c*/ 	.word	0xfffffffc


//--------------------- .text._Z15incrementKernelPi --------------------------
	.section	.text._Z15incrementKernelPi,"ax",@progbits
	.align	128
        .global         _Z15incrementKernelPi
        .type           _Z15incrementKernelPi,@function
        .size           _Z15incrementKernelPi,(.L_x_1 - _Z15incrementKernelPi)
        .other          _Z15incrementKernelPi,@"STO_CUDA_ENTRY STV_DEFAULT"
_Z15incrementKernelPi:
.text._Z15incrementKernelPi:
[----:B------:R-:W-:Y:S01]  /*0000*/  LDC R1, c[0x0][0x37c] ;  /* 0x0000df00ff017b82 */ /* 0x000fe20000000800 */
[----:B------:R-:W0:Y:S07]  /*0010*/  S2R R0, SR_TID.X ;  /* 0x0000000000007919 */ /* 0x000e2e0000002100 */
[----:B------:R-:W1:Y:S01]  /*0020*/  S2UR UR4, SR_CTAID.X ;  /* 0x00000000000479c3 */ /* 0x000e620000002500 */
[----:B------:R-:W1:Y:S02]  /*0030*/  LDCU UR5, c[0x0][0x360] ;  /* 0x00006c00ff0577ac */ /* 0x000e640008000800 */
[----:B-1----:R-:W-:Y:S01]  /*0040*/  UIMAD UR4, UR4, UR5, URZ ;  /* 0x00000005040472a4 */ /* 0x002fe2000f8e02ff */
[----:B0-----:R-:W-:-:S05]  /*0050*/  IMAD.MOV R0, RZ, RZ, -R0 ;  /* 0x000000ffff007224 */ /* 0x001fca00078e0a00 */
[----:B------:R-:W-:-:S13]  /*0060*/  ISETP.NE.AND P0, PT, R0, UR4, PT ;  /* 0x0000000400007c0c */ /* 0x000fda000bf05270 */
[----:B------:R-:W-:Y:S05]  /*0070*/  @P0 EXIT ;  /* 0x000000000000094d */ /* 0x000fea0003800000 */
[----:B------:R-:W0:Y:S01]  /*0080*/  LDC.64 R2, c[0x0][0x380] ;  /* 0x0000e000ff027b82 */ /* 0x000e220000000a00 */
[----:B------:R-:W0:Y:S02]  /*0090*/  LDCU.64 UR4, c[0x0][0x358] ;  /* 0x00006b00ff0477ac */ /* 0x000e240008000a00 */
[----:B0-----:R-:W2:Y:S02]  /*00a0*/  LDG.E R0, desc[UR4][R2.64] ;  /* 0x0000000402007981 */ /* 0x001ea4000c1e1900 */
[----:B--2---:R-:W-:-:S05]  /*00b0*/  IADD3 R5, PT, PT, R0, 0xa, RZ ;  /* 0x0000000a00057810 */ /* 0x004fca0007ffe0ff */
[----:B------:R-:W-:Y:S01]  /*00c0*/  STG.E desc[UR4][R2.64], R5 ;  /* 0x0000000502007986 */ /* 0x000fe2000c101904 */
[----:B------:R-:W-:Y:S05]  /*00d0*/  EXIT ;  /* 0x000000000000794d */ /* 0x000fea0003800000 */
.L_x_0:
[----:B------:R-:W-:-:S00]  /*00e0*/  BRA `(.L_x_0) ;  /* 0xfffffffc00fc7947 */ /* 0x000fc0000383ffff */
[----:B------:R-:W-:-:S00]  /*00f0*/  NOP ;  /* 0x0000000000007918 */ /* 0x000fc00000000000 */
        /* <DEDUP_REMOVED lines=8> */
.L_x_1:


//--------------------- .nv.shared.reserved.0     --------------------------
	.section	.nv.shared.reserved.0,"aw",@nobits
	.weak		__nv_reservedSMEM_offset_0_alias
	.size		__nv_reservedSMEM_offset_0_alias, 0, 64
	.other		__nv_reservedSMEM_offset_0_alias,@"STO_CUDA_RESERVED_SHARED STV_DEFAULT"
__nv_reservedSMEM_offset_0_alias:
	.zero		0
	.zero		64


//--------------------- .nv.constant0._Z15incrementKernelPi --------------------------
	.section	.nv.constant0._Z15incrementKernelPi,"a",@progbits
	.sectionflags	@""
	.align	4
.nv.constant0._Z15incrementKernelPi:
	.zero		904


//--------------------- SYMBOLS --------------------------

	.type		.nv.reservedSmem.offset0,@object
	.size		.nv.reservedSmem.offset0,0x4
